//
// Generated by NVIDIA NVVM Compiler
//
// Compiler Build ID: CL-36424714
// Cuda compilation tools, release 13.0, V13.0.88
// Based on NVVM 20.0.0
//

.version 9.0
.target sm_100
.address_size 64

	// .globl	_Z7mat_mulP6MatrixS0_S0_

.visible .entry _Z7mat_mulP6MatrixS0_S0_(
	.param .u64 .ptr .align 1 _Z7mat_mulP6MatrixS0_S0__param_0,
	.param .u64 .ptr .align 1 _Z7mat_mulP6MatrixS0_S0__param_1,
	.param .u64 .ptr .align 1 _Z7mat_mulP6MatrixS0_S0__param_2
)
{
	.reg .pred 	%p<10>;
	.reg .b32 	%r<76>;
	.reg .b64 	%rd<162>;

	ld.param.u64 	%rd22, [_Z7mat_mulP6MatrixS0_S0__param_0];
	ld.param.u64 	%rd20, [_Z7mat_mulP6MatrixS0_S0__param_1];
	ld.param.u64 	%rd21, [_Z7mat_mulP6MatrixS0_S0__param_2];
	cvta.to.global.u64 	%rd1, %rd22;
	mov.u32 	%r16, %ctaid.y;
	mov.u32 	%r17, %ntid.y;
	mov.u32 	%r18, %tid.y;
	mad.lo.s32 	%r1, %r16, %r17, %r18;
	mov.u32 	%r19, %ctaid.x;
	mov.u32 	%r20, %ntid.x;
	mov.u32 	%r21, %tid.x;
	mad.lo.s32 	%r2, %r19, %r20, %r21;
	ld.global.u64 	%rd2, [%rd1+8];
	setp.eq.s64 	%p1, %rd2, 0;
	mov.b32 	%r75, 0;
	@%p1 bra 	$L__BB0_12;
	cvta.to.global.u64 	%rd24, %rd20;
	cvt.u64.u32 	%rd25, %r1;
	mul.lo.s64 	%rd3, %rd2, %rd25;
	ld.global.u64 	%rd26, [%rd1+32];
	cvta.to.global.u64 	%rd4, %rd26;
	ld.global.u64 	%rd5, [%rd24+8];
	cvt.s64.s32 	%rd6, %r2;
	ld.global.u64 	%rd27, [%rd24+32];
	cvta.to.global.u64 	%rd7, %rd27;
	and.b64  	%rd8, %rd2, 7;
	setp.lt.u64 	%p2, %rd2, 8;
	mov.b32 	%r75, 0;
	mov.b64 	%rd160, 0;
	@%p2 bra 	$L__BB0_4;
	and.b64  	%rd160, %rd2, -8;
	mov.b32 	%r75, 0;
	mov.b64 	%rd157, 30064771072;
	mov.u64 	%rd158, %rd160;
$L__BB0_3:
	.pragma "nounroll";
	add.s64 	%rd29, %rd157, -30064771072;
	shr.s64 	%rd30, %rd29, 32;
	add.s64 	%rd31, %rd3, %rd30;
	shl.b64 	%rd32, %rd31, 2;
	add.s64 	%rd33, %rd4, %rd32;
	ld.global.u32 	%r25, [%rd33];
	mad.lo.s64 	%rd34, %rd5, %rd30, %rd6;
	shl.b64 	%rd35, %rd34, 2;
	add.s64 	%rd36, %rd7, %rd35;
	ld.global.u32 	%r26, [%rd36];
	mad.lo.s32 	%r27, %r26, %r25, %r75;
	add.s64 	%rd37, %rd157, -25769803776;
	shr.s64 	%rd38, %rd37, 32;
	add.s64 	%rd39, %rd3, %rd38;
	shl.b64 	%rd40, %rd39, 2;
	add.s64 	%rd41, %rd4, %rd40;
	ld.global.u32 	%r28, [%rd41];
	mad.lo.s64 	%rd42, %rd5, %rd38, %rd6;
	shl.b64 	%rd43, %rd42, 2;
	add.s64 	%rd44, %rd7, %rd43;
	ld.global.u32 	%r29, [%rd44];
	mad.lo.s32 	%r30, %r29, %r28, %r27;
	add.s64 	%rd45, %rd157, -21474836480;
	shr.s64 	%rd46, %rd45, 32;
	add.s64 	%rd47, %rd3, %rd46;
	shl.b64 	%rd48, %rd47, 2;
	add.s64 	%rd49, %rd4, %rd48;
	ld.global.u32 	%r31, [%rd49];
	mad.lo.s64 	%rd50, %rd5, %rd46, %rd6;
	shl.b64 	%rd51, %rd50, 2;
	add.s64 	%rd52, %rd7, %rd51;
	ld.global.u32 	%r32, [%rd52];
	mad.lo.s32 	%r33, %r32, %r31, %r30;
	add.s64 	%rd53, %rd157, -17179869184;
	shr.s64 	%rd54, %rd53, 32;
	add.s64 	%rd55, %rd3, %rd54;
	shl.b64 	%rd56, %rd55, 2;
	add.s64 	%rd57, %rd4, %rd56;
	ld.global.u32 	%r34, [%rd57];
	mad.lo.s64 	%rd58, %rd5, %rd54, %rd6;
	shl.b64 	%rd59, %rd58, 2;
	add.s64 	%rd60, %rd7, %rd59;
	ld.global.u32 	%r35, [%rd60];
	mad.lo.s32 	%r36, %r35, %r34, %r33;
	add.s64 	%rd61, %rd157, -12884901888;
	shr.s64 	%rd62, %rd61, 32;
	add.s64 	%rd63, %rd3, %rd62;
	shl.b64 	%rd64, %rd63, 2;
	add.s64 	%rd65, %rd4, %rd64;
	ld.global.u32 	%r37, [%rd65];
	mad.lo.s64 	%rd66, %rd5, %rd62, %rd6;
	shl.b64 	%rd67, %rd66, 2;
	add.s64 	%rd68, %rd7, %rd67;
	ld.global.u32 	%r38, [%rd68];
	mad.lo.s32 	%r39, %r38, %r37, %r36;
	add.s64 	%rd69, %rd157, -8589934592;
	shr.s64 	%rd70, %rd69, 32;
	add.s64 	%rd71, %rd3, %rd70;
	shl.b64 	%rd72, %rd71, 2;
	add.s64 	%rd73, %rd4, %rd72;
	ld.global.u32 	%r40, [%rd73];
	mad.lo.s64 	%rd74, %rd5, %rd70, %rd6;
	shl.b64 	%rd75, %rd74, 2;
	add.s64 	%rd76, %rd7, %rd75;
	ld.global.u32 	%r41, [%rd76];
	mad.lo.s32 	%r42, %r41, %r40, %r39;
	add.s64 	%rd77, %rd157, -4294967296;
	shr.s64 	%rd78, %rd77, 32;
	add.s64 	%rd79, %rd3, %rd78;
	shl.b64 	%rd80, %rd79, 2;
	add.s64 	%rd81, %rd4, %rd80;
	ld.global.u32 	%r43, [%rd81];
	mad.lo.s64 	%rd82, %rd5, %rd78, %rd6;
	shl.b64 	%rd83, %rd82, 2;
	add.s64 	%rd84, %rd7, %rd83;
	ld.global.u32 	%r44, [%rd84];
	mad.lo.s32 	%r45, %r44, %r43, %r42;
	shr.s64 	%rd85, %rd157, 32;
	add.s64 	%rd86, %rd3, %rd85;
	shl.b64 	%rd87, %rd86, 2;
	add.s64 	%rd88, %rd4, %rd87;
	ld.global.u32 	%r46, [%rd88];
	mad.lo.s64 	%rd89, %rd5, %rd85, %rd6;
	shl.b64 	%rd90, %rd89, 2;
	add.s64 	%rd91, %rd7, %rd90;
	ld.global.u32 	%r47, [%rd91];
	mad.lo.s32 	%r75, %r47, %r46, %r45;
	add.s64 	%rd158, %rd158, -8;
	add.s64 	%rd157, %rd157, 34359738368;
	setp.ne.s64 	%p3, %rd158, 0;
	@%p3 bra 	$L__BB0_3;
$L__BB0_4:
	setp.eq.s64 	%p4, %rd8, 0;
	@%p4 bra 	$L__BB0_12;
	and.b64  	%rd15, %rd2, 3;
	setp.lt.u64 	%p5, %rd8, 4;
	@%p5 bra 	$L__BB0_7;
	shl.b64 	%rd92, %rd160, 32;
	cvt.s64.s32 	%rd93, %rd160;
	add.s64 	%rd94, %rd3, %rd93;
	shl.b64 	%rd95, %rd94, 2;
	add.s64 	%rd96, %rd4, %rd95;
	ld.global.u32 	%r49, [%rd96];
	mad.lo.s64 	%rd97, %rd5, %rd93, %rd6;
	shl.b64 	%rd98, %rd97, 2;
	add.s64 	%rd99, %rd7, %rd98;
	ld.global.u32 	%r50, [%rd99];
	mad.lo.s32 	%r51, %r50, %r49, %r75;
	add.s64 	%rd100, %rd92, 4294967296;
	shr.s64 	%rd101, %rd100, 32;
	add.s64 	%rd102, %rd3, %rd101;
	shl.b64 	%rd103, %rd102, 2;
	add.s64 	%rd104, %rd4, %rd103;
	ld.global.u32 	%r52, [%rd104];
	mad.lo.s64 	%rd105, %rd5, %rd101, %rd6;
	shl.b64 	%rd106, %rd105, 2;
	add.s64 	%rd107, %rd7, %rd106;
	ld.global.u32 	%r53, [%rd107];
	mad.lo.s32 	%r54, %r53, %r52, %r51;
	add.s64 	%rd108, %rd92, 8589934592;
	shr.s64 	%rd109, %rd108, 32;
	add.s64 	%rd110, %rd3, %rd109;
	shl.b64 	%rd111, %rd110, 2;
	add.s64 	%rd112, %rd4, %rd111;
	ld.global.u32 	%r55, [%rd112];
	mad.lo.s64 	%rd113, %rd5, %rd109, %rd6;
	shl.b64 	%rd114, %rd113, 2;
	add.s64 	%rd115, %rd7, %rd114;
	ld.global.u32 	%r56, [%rd115];
	mad.lo.s32 	%r57, %r56, %r55, %r54;
	add.s64 	%rd116, %rd92, 12884901888;
	shr.s64 	%rd117, %rd116, 32;
	add.s64 	%rd118, %rd3, %rd117;
	shl.b64 	%rd119, %rd118, 2;
	add.s64 	%rd120, %rd4, %rd119;
	ld.global.u32 	%r58, [%rd120];
	mad.lo.s64 	%rd121, %rd5, %rd117, %rd6;
	shl.b64 	%rd122, %rd121, 2;
	add.s64 	%rd123, %rd7, %rd122;
	ld.global.u32 	%r59, [%rd123];
	mad.lo.s32 	%r75, %r59, %r58, %r57;
	add.s64 	%rd160, %rd160, 4;
$L__BB0_7:
	setp.eq.s64 	%p6, %rd15, 0;
	@%p6 bra 	$L__BB0_12;
	setp.eq.s64 	%p7, %rd15, 1;
	@%p7 bra 	$L__BB0_10;
	shl.b64 	%rd124, %rd160, 32;
	cvt.s64.s32 	%rd125, %rd160;
	add.s64 	%rd126, %rd3, %rd125;
	shl.b64 	%rd127, %rd126, 2;
	add.s64 	%rd128, %rd4, %rd127;
	ld.global.u32 	%r61, [%rd128];
	mad.lo.s64 	%rd129, %rd5, %rd125, %rd6;
	shl.b64 	%rd130, %rd129, 2;
	add.s64 	%rd131, %rd7, %rd130;
	ld.global.u32 	%r62, [%rd131];
	mad.lo.s32 	%r63, %r62, %r61, %r75;
	add.s64 	%rd132, %rd124, 4294967296;
	shr.s64 	%rd133, %rd132, 32;
	add.s64 	%rd134, %rd3, %rd133;
	shl.b64 	%rd135, %rd134, 2;
	add.s64 	%rd136, %rd4, %rd135;
	ld.global.u32 	%r64, [%rd136];
	mad.lo.s64 	%rd137, %rd5, %rd133, %rd6;
	shl.b64 	%rd138, %rd137, 2;
	add.s64 	%rd139, %rd7, %rd138;
	ld.global.u32 	%r65, [%rd139];
	mad.lo.s32 	%r75, %r65, %r64, %r63;
	add.s64 	%rd160, %rd160, 2;
$L__BB0_10:
	and.b64  	%rd140, %rd2, 1;
	setp.eq.b64 	%p8, %rd140, 1;
	not.pred 	%p9, %p8;
	@%p9 bra 	$L__BB0_12;
	cvt.s64.s32 	%rd141, %rd160;
	add.s64 	%rd142, %rd3, %rd141;
	shl.b64 	%rd143, %rd142, 2;
	add.s64 	%rd144, %rd4, %rd143;
	ld.global.u32 	%r66, [%rd144];
	mad.lo.s64 	%rd145, %rd5, %rd141, %rd6;
	shl.b64 	%rd146, %rd145, 2;
	add.s64 	%rd147, %rd7, %rd146;
	ld.global.u32 	%r67, [%rd147];
	mad.lo.s32 	%r75, %r67, %r66, %r75;
$L__BB0_12:
	cvta.to.global.u64 	%rd148, %rd21;
	ld.global.u64 	%rd149, [%rd148+8];
	cvt.u64.u32 	%rd150, %r1;
	cvt.s64.s32 	%rd151, %r2;
	mad.lo.s64 	%rd152, %rd149, %rd150, %rd151;
	ld.global.u64 	%rd153, [%rd148+32];
	cvta.to.global.u64 	%rd154, %rd153;
	shl.b64 	%rd155, %rd152, 2;
	add.s64 	%rd156, %rd154, %rd155;
	st.global.u32 	[%rd156], %r75;
	ret;

}


// ===== COMPILED SASS (sm_100) =====

	.target	sm_100

	.elftype	@"ET_EXEC"


//--------------------- .note.nv.tkinfo           --------------------------
	.section	.note.nv.tkinfo,"",@"SHT_NOTE"
	.sectionflags	@"SHF_NOTE_NV_TKINFO"
	.tkinfo
        /*0018*/ 	.word	0x00000002
        /*0030*/ 	.string	""
        /*0030*/ 	.string	"ptxas"
        /*0030*/ 	.string	"Cuda compilation tools, release 13.0, V13.0.88"
        /*0030*/ 	.string	"Build cuda_13.0.r13.0/compiler.36424714_0"
        /*0030*/ 	.string	"-arch sm_100 -m 64 "



//--------------------- .note.nv.cuinfo           --------------------------
	.section	.note.nv.cuinfo,"",@"SHT_NOTE"
	.sectionflags	@"SHF_NOTE_NV_CUINFO"
        /*0018*/ 	.short	0x0002
        /*001a*/ 	.short	0x0064
        /*001c*/ 	.short	0x0082
	.zero		2


//--------------------- .nv.info                  --------------------------
	.section	.nv.info,"",@"SHT_CUDA_INFO"
	.align	4


	//----- nvinfo : EIATTR_REGCOUNT
	.align		4
        /*0000*/ 	.byte	0x04, 0x2f
        /*0002*/ 	.short	(.L_1 - .L_0)
	.align		4
.L_0:
        /*0004*/ 	.word	index@(_Z7mat_mulP6MatrixS0_S0_)
        /*0008*/ 	.word	0x00000020


	//----- nvinfo : EIATTR_FRAME_SIZE
	.align		4
.L_1:
        /*000c*/ 	.byte	0x04, 0x11
        /*000e*/ 	.short	(.L_3 - .L_2)
	.align		4
.L_2:
        /*0010*/ 	.word	index@(_Z7mat_mulP6MatrixS0_S0_)
        /*0014*/ 	.word	0x00000000


	//----- nvinfo : EIATTR_MIN_STACK_SIZE
	.align		4
.L_3:
        /*0018*/ 	.byte	0x04, 0x12
        /*001a*/ 	.short	(.L_5 - .L_4)
	.align		4
.L_4:
        /*001c*/ 	.word	index@(_Z7mat_mulP6MatrixS0_S0_)
        /*0020*/ 	.word	0x00000000
.L_5:


//--------------------- .nv.compat                --------------------------
	.section	.nv.compat,"",@"SHT_CUDA_COMPAT_INFO"
	.align	4
        /*0000*/ 	.byte	0x02, 0x09, 0x00, 0x00, 0x02, 0x02, 0x01, 0x00, 0x02, 0x05, 0x05, 0x00, 0x03, 0x07, 0x01, 0x01
        /*0010*/ 	.byte	0x02, 0x03, 0x00, 0x00, 0x02, 0x06, 0x01, 0x00, 0x04, 0x0b, 0x08, 0x00, 0x09, 0x00, 0x00, 0x00
        /*0020*/ 	.byte	0x00, 0x00, 0x00, 0x00


//--------------------- .nv.info._Z7mat_mulP6MatrixS0_S0_ --------------------------
	.section	.nv.info._Z7mat_mulP6MatrixS0_S0_,"",@"SHT_CUDA_INFO"
	.sectionflags	@""
	.align	4


	//----- nvinfo : EIATTR_CUDA_API_VERSION
	.align		4
        /*0000*/ 	.byte	0x04, 0x37
        /*0002*/ 	.short	(.L_7 - .L_6)
.L_6:
        /*0004*/ 	.word	0x00000082


	//----- nvinfo : EIATTR_KPARAM_INFO
	.align		4
.L_7:
        /*0008*/ 	.byte	0x04, 0x17
        /*000a*/ 	.short	(.L_9 - .L_8)
.L_8:
        /*000c*/ 	.word	0x00000000
        /*0010*/ 	.short	0x0002
        /*0012*/ 	.short	0x0010
        /*0014*/ 	.byte	0x00, 0xf5, 0x21, 0x00


	//----- nvinfo : EIATTR_KPARAM_INFO
	.align		4
.L_9:
        /*0018*/ 	.byte	0x04, 0x17
        /*001a*/ 	.short	(.L_11 - .L_10)
.L_10:
        /*001c*/ 	.word	0x00000000
        /*0020*/ 	.short	0x0001
        /*0022*/ 	.short	0x0008
        /*0024*/ 	.byte	0x00, 0xf5, 0x21, 0x00


	//----- nvinfo : EIATTR_KPARAM_INFO
	.align		4
.L_11:
        /*0028*/ 	.byte	0x04, 0x17
        /*002a*/ 	.short	(.L_13 - .L_12)
.L_12:
        /*002c*/ 	.word	0x00000000
        /*0030*/ 	.short	0x0000
        /*0032*/ 	.short	0x0000
        /*0034*/ 	.byte	0x00, 0xf5, 0x21, 0x00


	//----- nvinfo : EIATTR_SPARSE_MMA_MASK
	.align		4
.L_13:
        /*0038*/ 	.byte	0x03, 0x50
        /*003a*/ 	.short	0x0000


	//----- nvinfo : EIATTR_MAXREG_COUNT
	.align		4
        /*003c*/ 	.byte	0x03, 0x1b
        /*003e*/ 	.short	0x00ff


	//----- nvinfo : EIATTR_MERCURY_ISA_VERSION
	.align		4
        /*0040*/ 	.byte	0x03, 0x5f
        /*0042*/ 	.short	0x0101


	//----- nvinfo : EIATTR_VRC_CTA_INIT_COUNT
	.align		4
        /*0044*/ 	.byte	0x02, 0x4a
	.zero		1
	.zero		1


	//----- nvinfo : EIATTR_EXIT_INSTR_OFFSETS
	.align		4
        /*0048*/ 	.byte	0x04, 0x1c
        /*004a*/ 	.short	(.L_15 - .L_14)


	//   ....[0]....
.L_14:
        /*004c*/ 	.word	0x00001260


	//----- nvinfo : EIATTR_CBANK_PARAM_SIZE
	.align		4
.L_15:
        /*0050*/ 	.byte	0x03, 0x19
        /*0052*/ 	.short	0x0018


	//----- nvinfo : EIATTR_PARAM_CBANK
	.align		4
        /*0054*/ 	.byte	0x04, 0x0a
        /*0056*/ 	.short	(.L_17 - .L_16)
	.align		4
.L_16:
        /*0058*/ 	.word	index@(.nv.constant0._Z7mat_mulP6MatrixS0_S0_)
        /*005c*/ 	.short	0x0380
        /*005e*/ 	.short	0x0018


	//----- nvinfo : EIATTR_SW_WAR
	.align		4
.L_17:
        /*0060*/ 	.byte	0x04, 0x36
        /*0062*/ 	.short	(.L_19 - .L_18)
.L_18:
        /*0064*/ 	.word	0x00000008
.L_19:


//--------------------- .nv.callgraph             --------------------------
	.section	.nv.callgraph,"",@"SHT_CUDA_CALLGRAPH"
	.align	4
	.sectionentsize	8
	.align		4
        /*0000*/ 	.word	0x00000000
	.align		4
        /*0004*/ 	.word	0xffffffff
	.align		4
        /*0008*/ 	.word	0x00000000
	.align		4
        /*000c*/ 	.word	0xfffffffe
	.align		4
        /*0010*/ 	.word	0x00000000
	.align		4
        /*0014*/ 	.word	0xfffffffd
	.align		4
        /*0018*/ 	.word	0x00000000
	.align		4
        /*001c*/ 	.word	0xfffffffc


//--------------------- .text._Z7mat_mulP6MatrixS0_S0_ --------------------------
	.section	.text._Z7mat_mulP6MatrixS0_S0_,"ax",@progbits
	.align	128
        .global         _Z7mat_mulP6MatrixS0_S0_
        .type           _Z7mat_mulP6MatrixS0_S0_,@function
        .size           _Z7mat_mulP6MatrixS0_S0_,(.L_x_6 - _Z7mat_mulP6MatrixS0_S0_)
        .other          _Z7mat_mulP6MatrixS0_S0_,@"STO_CUDA_ENTRY STV_DEFAULT"
_Z7mat_mulP6MatrixS0_S0_:
.text._Z7mat_mulP6MatrixS0_S0_:
[----:B------:R-:W-:Y:S08]  /*0000*/  LDC R1, c[0x0][0x37c] ;  /* 0x0000df00ff017b82 */ /* 0x000ff00000000800 */
[----:B------:R-:W0:Y:S01]  /*0010*/  LDC.64 R10, c[0x0][0x380] ;  /* 0x0000e000ff0a7b82 */ /* 0x000e220000000a00 */
[----:B------:R-:W0:Y:S02]  /*0020*/  LDCU.64 UR6, c[0x0][0x358] ;  /* 0x00006b00ff0677ac */ /* 0x000e240008000a00 */
[----:B0-----:R-:W2:Y:S05]  /*0030*/  LDG.E.64 R4, desc[UR6][R10.64+0x8] ;  /* 0x000008060a047981 */ /* 0x001eaa000c1e1b00 */
[----:B------:R-:W0:Y:S01]  /*0040*/  LDC R0, c[0x0][0x364] ;  /* 0x0000d900ff007b82 */ /* 0x000e220000000800 */
[----:B------:R-:W-:Y:S01]  /*0050*/  IMAD.MOV.U32 R7, RZ, RZ, RZ ;  /* 0x000000ffff077224 */ /* 0x000fe200078e00ff */
[----:B------:R-:W0:Y:S01]  /*0060*/  S2R R3, SR_TID.Y ;  /* 0x0000000000037919 */ /* 0x000e220000002200 */
[----:B------:R-:W1:Y:S05]  /*0070*/  S2R R9, SR_TID.X ;  /* 0x0000000000097919 */ /* 0x000e6a0000002100 */
[----:B------:R-:W0:Y:S08]  /*0080*/  S2UR UR4, SR_CTAID.Y ;  /* 0x00000000000479c3 */ /* 0x000e300000002600 */
[----:B------:R-:W1:Y:S08]  /*0090*/  S2UR UR5, SR_CTAID.X ;  /* 0x00000000000579c3 */ /* 0x000e700000002500 */
[----:B------:R-:W1:Y:S01]  /*00a0*/  LDC R8, c[0x0][0x360] ;  /* 0x0000d800ff087b82 */ /* 0x000e620000000800 */
[----:B0-----:R-:W-:-:S02]  /*00b0*/  IMAD R0, R0, UR4, R3 ;  /* 0x0000000400007c24 */ /* 0x001fc4000f8e0203 */
[----:B-1----:R-:W-:Y:S01]  /*00c0*/  IMAD R8, R8, UR5, R9 ;  /* 0x0000000508087c24 */ /* 0x002fe2000f8e0209 */
[----:B--2---:R-:W-:-:S04]  /*00d0*/  ISETP.NE.U32.AND P0, PT, R4, RZ, PT ;  /* 0x000000ff0400720c */ /* 0x004fc80003f05070 */
[----:B------:R-:W-:-:S13]  /*00e0*/  ISETP.NE.AND.EX P0, PT, R5, RZ, PT, P0 ;  /* 0x000000ff0500720c */ /* 0x000fda0003f05300 */
[----:B------:R-:W-:Y:S05]  /*00f0*/  @!P0 BRA `(.L_x_0) ;  /* 0x0000001000308947 */ /* 0x000fea0003800000 */
[----:B------:R-:W0:Y:S01]  /*0100*/  LDC.64 R18, c[0x0][0x388] ;  /* 0x0000e200ff127b82 */ /* 0x000e220000000a00 */
[C---:B------:R-:W-:Y:S01]  /*0110*/  ISETP.GE.U32.AND P1, PT, R4.reuse, 0x8, PT ;  /* 0x000000080400780c */ /* 0x040fe20003f26070 */
[----:B------:R-:W5:Y:S03]  /*0120*/  LDG.E.64 R10, desc[UR6][R10.64+0x20] ;  /* 0x000020060a0a7981 */ /* 0x000f66000c1e1b00 */
[C---:B------:R-:W-:Y:S02]  /*0130*/  ISETP.GE.U32.AND.EX P1, PT, R5.reuse, RZ, PT, P1 ;  /* 0x000000ff0500720c */ /* 0x040fe40003f26110 */
[C---:B------:R-:W-:Y:S01]  /*0140*/  LOP3.LUT R6, R4.reuse, 0x7, RZ, 0xc0, !PT ;  /* 0x0000000704067812 */ /* 0x040fe200078ec0ff */
[-C--:B------:R-:W-:Y:S02]  /*0150*/  IMAD R3, R5, R0.reuse, RZ ;  /* 0x0000000005037224 */ /* 0x080fe400078e02ff */
[----:B------:R-:W-:Y:S01]  /*0160*/  IMAD.WIDE.U32 R16, R4, R0, RZ ;  /* 0x0000000004107225 */ /* 0x000fe200078e00ff */
[----:B------:R-:W-:-:S02]  /*0170*/  ISETP.NE.U32.AND P0, PT, R6, RZ, PT ;  /* 0x000000ff0600720c */ /* 0x000fc40003f05070 */
[----:B------:R-:W-:Y:S01]  /*0180*/  SHF.R.S32.HI R9, RZ, 0x1f, R8 ;  /* 0x0000001fff097819 */ /* 0x000fe20000011408 */
[----:B------:R-:W-:Y:S01]  /*0190*/  IMAD.MOV.U32 R7, RZ, RZ, RZ ;  /* 0x000000ffff077224 */ /* 0x000fe200078e00ff */
[----:B------:R-:W-:Y:S01]  /*01a0*/  ISETP.NE.AND.EX P0, PT, RZ, RZ, PT, P0 ;  /* 0x000000ffff00720c */ /* 0x000fe20003f05300 */
[----:B------:R-:W-:Y:S02]  /*01b0*/  IMAD.MOV.U32 R2, RZ, RZ, RZ ;  /* 0x000000ffff027224 */ /* 0x000fe400078e00ff */
[----:B------:R-:W-:Y:S01]  /*01c0*/  IMAD.IADD R3, R17, 0x1, R3 ;  /* 0x0000000111037824 */ /* 0x000fe200078e0203 */
[----:B0-----:R0:W5:Y:S04]  /*01d0*/  LDG.E.64 R12, desc[UR6][R18.64+0x8] ;  /* 0x00000806120c7981 */ /* 0x001168000c1e1b00 */
[----:B------:R0:W5:Y:S01]  /*01e0*/  LDG.E.64 R14, desc[UR6][R18.64+0x20] ;  /* 0x00002006120e7981 */ /* 0x000162000c1e1b00 */
[----:B------:R-:W-:Y:S05]  /*01f0*/  @!P1 BRA `(.L_x_1) ;  /* 0x00000008000c9947 */ /* 0x000fea0003800000 */
[----:B------:R-:W-:Y:S01]  /*0200*/  LOP3.LUT R2, R4, 0xfffffff8, RZ, 0xc0, !PT ;  /* 0xfffffff804027812 */ /* 0x000fe200078ec0ff */
[----:B------:R-:W-:Y:S01]  /*0210*/  IMAD.MOV.U32 R7, RZ, RZ, RZ ;  /* 0x000000ffff077224 */ /* 0x000fe200078e00ff */
[----:B------:R-:W-:Y:S01]  /*0220*/  UMOV UR4, URZ ;  /* 0x000000ff00047c82 */ /* 0x000fe20008000000 */
[----:B------:R-:W-:Y:S02]  /*0230*/  UMOV UR9, 0x7 ;  /* 0x0000000700097882 */ /* 0x000fe40000000000 */
[----:B------:R-:W-:-:S07]  /*0240*/  IMAD.MOV.U32 R26, RZ, RZ, R2 ;  /* 0x000000ffff1a7224 */ /* 0x000fce00078e0002 */
.L_x_2:
[----:B------:R-:W-:-:S04]  /*0250*/  UIADD3 UR4, UP0, UPT, URZ, UR4, URZ ;  /* 0x00000004ff047290 */ /* 0x000fc8000ff1e0ff */
[----:B------:R-:W-:-:S04]  /*0260*/  UIADD3.X UR8, UPT, UPT, UR9, -0x7, URZ, UP0, !UPT ;  /* 0xfffffff909087890 */ /* 0x000fc800087fe4ff */
[----:B------:R-:W-:Y:S02]  /*0270*/  USHF.R.S32.HI UR5, URZ, 0x1f, UR8 ;  /* 0x0000001fff057899 */ /* 0x000fe40008011408 */
[----:B0----5:R-:W-:Y:S01]  /*0280*/  IMAD R19, R13, UR8, RZ ;  /* 0x000000080d137c24 */ /* 0x021fe2000f8e02ff */
[----:B------:R-:W-:-:S03]  /*0290*/  IADD3 R21, P1, PT, R16, UR8, RZ ;  /* 0x0000000810157c10 */ /* 0x000fc6000ff3e0ff */
[C---:B------:R-:W-:Y:S01]  /*02a0*/  IMAD R25, R12.reuse, UR5, R19 ;  /* 0x000000050c197c24 */ /* 0x040fe2000f8e0213 */
[----:B------:R-:W-:Y:S01]  /*02b0*/  IADD3.X R20, PT, PT, R3, UR5, RZ, P1, !PT ;  /* 0x0000000503147c10 */ /* 0x000fe20008ffe4ff */
[----:B------:R-:W-:Y:S01]  /*02c0*/  IMAD.WIDE.U32 R18, R12, UR8, R8 ;  /* 0x000000080c127c25 */ /* 0x000fe2000f8e0008 */
[----:B------:R-:W-:-:S03]  /*02d0*/  LEA R22, P1, R21, R10, 0x2 ;  /* 0x0000000a15167211 */ /* 0x000fc600078210ff */
[----:B------:R-:W-:Y:S01]  /*02e0*/  IMAD.IADD R19, R19, 0x1, R25 ;  /* 0x0000000113137824 */ /* 0x000fe200078e0219 */
[----:B------:R-:W-:Y:S02]  /*02f0*/  LEA.HI.X R23, R21, R11, R20, 0x2, P1 ;  /* 0x0000000b15177211 */ /* 0x000fe400008f1414 */
[----:B------:R-:W-:-:S03]  /*0300*/  LEA R20, P1, R18, R14, 0x2 ;  /* 0x0000000e12147211 */ /* 0x000fc600078210ff */
[----:B------:R-:W2:Y:S01]  /*0310*/  LDG.E R22, desc[UR6][R22.64] ;  /* 0x0000000616167981 */ /* 0x000ea2000c1e1900 */
[----:B------:R-:W-:-:S05]  /*0320*/  LEA.HI.X R21, R18, R15, R19, 0x2, P1 ;  /* 0x0000000f12157211 */ /* 0x000fca00008f1413 */
[----:B------:R-:W2:Y:S01]  /*0330*/  LDG.E R20, desc[UR6][R20.64] ;  /* 0x0000000614147981 */ /* 0x000ea2000c1e1900 */
[----:B------:R-:W-:-:S04]  /*0340*/  UIADD3.X UR8, UPT, UPT, UR9, -0x6, URZ, UP0, !UPT ;  /* 0xfffffffa09087890 */ /* 0x000fc800087fe4ff */
[----:B------:R-:W-:Y:S02]  /*0350*/  USHF.R.S32.HI UR5, URZ, 0x1f, UR8 ;  /* 0x0000001fff057899 */ /* 0x000fe40008011408 */
[----:B------:R-:W-:Y:S01]  /*0360*/  IMAD R19, R13, UR8, RZ ;  /* 0x000000080d137c24 */ /* 0x000fe2000f8e02ff */
[----:B------:R-:W-:-:S03]  /*0370*/  IADD3 R25, P1, PT, R16, UR8, RZ ;  /* 0x0000000810197c10 */ /* 0x000fc6000ff3e0ff */
[C---:B------:R-:W-:Y:S01]  /*0380*/  IMAD R29, R12.reuse, UR5, R19 ;  /* 0x000000050c1d7c24 */ /* 0x040fe2000f8e0213 */
[----:B------:R-:W-:Y:S01]  /*0390*/  IADD3.X R27, PT, PT, R3, UR5, RZ, P1, !PT ;  /* 0x00000005031b7c10 */ /* 0x000fe20008ffe4ff */
[----:B------:R-:W-:Y:S01]  /*03a0*/  IMAD.WIDE.U32 R18, R12, UR8, R8 ;  /* 0x000000080c127c25 */ /* 0x000fe2000f8e0008 */
[----:B------:R-:W-:-:S03]  /*03b0*/  LEA R24, P1, R25, R10, 0x2 ;  /* 0x0000000a19187211 */ /* 0x000fc600078210ff */
[----:B------:R-:W-:Y:S01]  /*03c0*/  IMAD.IADD R19, R19, 0x1, R29 ;  /* 0x0000000113137824 */ /* 0x000fe200078e021d */
[----:B------:R-:W-:-:S05]  /*03d0*/  LEA.HI.X R25, R25, R11, R27, 0x2, P1 ;  /* 0x0000000b19197211 */ /* 0x000fca00008f141b */
[----:B------:R-:W3:Y:S01]  /*03e0*/  LDG.E R24, desc[UR6][R24.64] ;  /* 0x0000000618187981 */ /* 0x000ee2000c1e1900 */
[----:B--2---:R-:W-:Y:S01]  /*03f0*/  IMAD R7, R22, R20, R7 ;  /* 0x0000001416077224 */ /* 0x004fe200078e0207 */
[----:B------:R-:W-:-:S04]  /*0400*/  LEA R20, P1, R18, R14, 0x2 ;  /* 0x0000000e12147211 */ /* 0x000fc800078210ff */
[----:B------:R-:W-:-:S05]  /*0410*/  LEA.HI.X R21, R18, R15, R19, 0x2, P1 ;  /* 0x0000000f12157211 */ /* 0x000fca00008f1413 */
[----:B------:R-:W3:Y:S01]  /*0420*/  LDG.E R20, desc[UR6][R20.64] ;  /* 0x0000000614147981 */ /* 0x000ee2000c1e1900 */
        /* <DEDUP_REMOVED lines=10> */
[----:B------:R-:W2:Y:S01]  /*04d0*/  LDG.E R22, desc[UR6][R22.64] ;  /* 0x0000000616167981 */ /* 0x000ea2000c1e1900 */
[----:B---3--:R-:W-:Y:S01]  /*04e0*/  IMAD R7, R24, R20, R7 ;  /* 0x0000001418077224 */ /* 0x008fe200078e0207 */
[----:B------:R-:W-:-:S04]  /*04f0*/  LEA R20, P1, R18, R14, 0x2 ;  /* 0x0000000e12147211 */ /* 0x000fc800078210ff */
        /* <DEDUP_REMOVED lines=56> */
[----:B------:R-:W-:Y:S01]  /*0880*/  LEA.HI.X R23, R23, R11, R27, 0x2, P1 ;  /* 0x0000000b17177211 */ /* 0x000fe200008f141b */
[----:B------:R-:W-:Y:S02]  /*0890*/  USHF.R.S32.HI UR5, URZ, 0x1f, UR9 ;  /* 0x0000001fff057899 */ /* 0x000fe40008011409 */
[----:B------:R-:W-:Y:S02]  /*08a0*/  IMAD R27, R13, UR9, RZ ;  /* 0x000000090d1b7c24 */ /* 0x000fe4000f8e02ff */
[----:B------:R0:W2:Y:S02]  /*08b0*/  LDG.E R28, desc[UR6][R22.64] ;  /* 0x00000006161c7981 */ /* 0x0000a4000c1e1900 */
[----:B------:R-:W-:Y:S02]  /*08c0*/  IMAD R29, R12, UR5, R27 ;  /* 0x000000050c1d7c24 */ /* 0x000fe4000f8e021b */
[----:B---3--:R-:W-:Y:S01]  /*08d0*/  IMAD R7, R24, R20, R7 ;  /* 0x0000001418077224 */ /* 0x008fe200078e0207 */
[----:B------:R-:W-:-:S04]  /*08e0*/  LEA R24, P1, R18, R14, 0x2 ;  /* 0x0000000e12187211 */ /* 0x000fc800078210ff */
[----:B------:R-:W-:Y:S02]  /*08f0*/  LEA.HI.X R25, R18, R15, R19, 0x2, P1 ;  /* 0x0000000f12197211 */ /* 0x000fe400008f1413 */
[----:B------:R-:W-:Y:S01]  /*0900*/  IADD3 R21, P1, PT, R16, UR9, RZ ;  /* 0x0000000910157c10 */ /* 0x000fe2000ff3e0ff */
[----:B------:R-:W-:Y:S02]  /*0910*/  IMAD.WIDE.U32 R18, R12, UR9, R8 ;  /* 0x000000090c127c25 */ /* 0x000fe4000f8e0008 */
[----:B------:R-:W2:Y:S01]  /*0920*/  LDG.E R24, desc[UR6][R24.64] ;  /* 0x0000000618187981 */ /* 0x000ea2000c1e1900 */
[----:B------:R-:W-:Y:S02]  /*0930*/  IADD3.X R27, PT, PT, R3, UR5, RZ, P1, !PT ;  /* 0x00000005031b7c10 */ /* 0x000fe40008ffe4ff */
[----:B------:R-:W-:Y:S01]  /*0940*/  LEA R20, P1, R21, R10, 0x2 ;  /* 0x0000000a15147211 */ /* 0x000fe200078210ff */
[----:B------:R-:W-:-:S03]  /*0950*/  IMAD.IADD R19, R19, 0x1, R29 ;  /* 0x0000000113137824 */ /* 0x000fc600078e021d */
[----:B------:R-:W-:Y:S02]  /*0960*/  LEA.HI.X R21, R21, R11, R27, 0x2, P1 ;  /* 0x0000000b15157211 */ /* 0x000fe400008f141b */
[----:B0-----:R-:W-:-:S03]  /*0970*/  LEA R22, P1, R18, R14, 0x2 ;  /* 0x0000000e12167211 */ /* 0x001fc600078210ff */
[----:B------:R-:W3:Y:S01]  /*0980*/  LDG.E R20, desc[UR6][R20.64] ;  /* 0x0000000614147981 */ /* 0x000ee2000c1e1900 */
[----:B------:R-:W-:-:S05]  /*0990*/  LEA.HI.X R23, R18, R15, R19, 0x2, P1 ;  /* 0x0000000f12177211 */ /* 0x000fca00008f1413 */
[----:B------:R-:W3:Y:S01]  /*09a0*/  LDG.E R22, desc[UR6][R22.64] ;  /* 0x0000000616167981 */ /* 0x000ee2000c1e1900 */
[----:B------:R-:W-:-:S04]  /*09b0*/  IADD3 R26, P1, PT, R26, -0x8, RZ ;  /* 0xfffffff81a1a7810 */ /* 0x000fc80007f3e0ff */
[----:B------:R-:W-:Y:S02]  /*09c0*/  IADD3.X R5, PT, PT, R5, -0x1, RZ, P1, !PT ;  /* 0xffffffff05057810 */ /* 0x000fe40000ffe4ff */
[----:B------:R-:W-:-:S04]  /*09d0*/  ISETP.NE.U32.AND P1, PT, R26, RZ, PT ;  /* 0x000000ff1a00720c */ /* 0x000fc80003f25070 */
[----:B------:R-:W-:Y:S01]  /*09e0*/  ISETP.NE.AND.EX P1, PT, R5, RZ, PT, P1 ;  /* 0x000000ff0500720c */ /* 0x000fe20003f25310 */
[----:B------:R-:W-:Y:S01]  /*09f0*/  UIADD3.X UR9, UPT, UPT, UR9, 0x8, URZ, UP0, !UPT ;  /* 0x0000000809097890 */ /* 0x000fe200087fe4ff */
[----:B--2---:R-:W-:-:S04]  /*0a00*/  IMAD R7, R28, R24, R7 ;  /* 0x000000181c077224 */ /* 0x004fc800078e0207 */
[----:B---3--:R-:W-:-:S07]  /*0a10*/  IMAD R7, R20, R22, R7 ;  /* 0x0000001614077224 */ /* 0x008fce00078e0207 */
[----:B------:R-:W-:Y:S05]  /*0a20*/  @P1 BRA `(.L_x_2) ;  /* 0xfffffff800081947 */ /* 0x000fea000383ffff */
.L_x_1:
[----:B------:R-:W-:Y:S05]  /*0a30*/  @!P0 BRA `(.L_x_0) ;  /* 0x0000000400e08947 */ /* 0x000fea0003800000 */
[----:B------:R-:W-:Y:S02]  /*0a40*/  ISETP.GE.U32.AND P1, PT, R6, 0x4, PT ;  /* 0x000000040600780c */ /* 0x000fe40003f26070 */
[----:B------:R-:W-:Y:S02]  /*0a50*/  LOP3.LUT R5, R4, 0x3, RZ, 0xc0, !PT ;  /* 0x0000000304057812 */ /* 0x000fe400078ec0ff */
[----:B------:R-:W-:Y:S02]  /*0a60*/  ISETP.GE.U32.AND.EX P1, PT, RZ, RZ, PT, P1 ;  /* 0x000000ffff00720c */ /* 0x000fe40003f26110 */
[----:B------:R-:W-:-:S04]  /*0a70*/  ISETP.NE.U32.AND P0, PT, R5, RZ, PT ;  /* 0x000000ff0500720c */ /* 0x000fc80003f05070 */
[----:B------:R-:W-:-:S07]  /*0a80*/  ISETP.NE.AND.EX P0, PT, RZ, RZ, PT, P0 ;  /* 0x000000ffff00720c */ /* 0x000fce0003f05300 */
[----:B------:R-:W-:Y:S06]  /*0a90*/  @!P1 BRA `(.L_x_3) ;  /* 0x0000000000f09947 */ /* 0x000fec0003800000 */
[----:B------:R-:W-:Y:S01]  /*0aa0*/  SHF.R.S32.HI R6, RZ, 0x1f, R2 ;  /* 0x0000001fff067819 */ /* 0x000fe20000011402 */
[----:B0----5:R-:W-:Y:S01]  /*0ab0*/  IMAD R19, R13, R2, RZ ;  /* 0x000000020d137224 */ /* 0x021fe200078e02ff */
[----:B------:R-:W-:-:S03]  /*0ac0*/  IADD3 R21, P1, PT, R2, R16, RZ ;  /* 0x0000001002157210 */ /* 0x000fc60007f3e0ff */
[C---:B------:R-:W-:Y:S02]  /*0ad0*/  IMAD R23, R12.reuse, R6, R19 ;  /* 0x000000060c177224 */ /* 0x040fe400078e0213 */
[----:B------:R-:W-:-:S04]  /*0ae0*/  IMAD.WIDE.U32 R18, R12, R2, R8 ;  /* 0x000000020c127225 */ /* 0x000fc800078e0008 */
[----:B------:R-:W-:Y:S01]  /*0af0*/  IMAD.X R6, R6, 0x1, R3, P1 ;  /* 0x0000000106067824 */ /* 0x000fe200008e0603 */
[----:B------:R-:W-:Y:S01]  /*0b00*/  LEA R22, P1, R21, R10, 0x2 ;  /* 0x0000000a15167211 */ /* 0x000fe200078210ff */
[----:B------:R-:W-:Y:S01]  /*0b10*/  IMAD.IADD R19, R19, 0x1, R23 ;  /* 0x0000000113137824 */ /* 0x000fe200078e0217 */
[C---:B------:R-:W-:Y:S02]  /*0b20*/  LEA R20, P2, R18.reuse, R14, 0x2 ;  /* 0x0000000e12147211 */ /* 0x040fe400078410ff */
[----:B------:R-:W-:Y:S02]  /*0b30*/  LEA.HI.X R23, R21, R11, R6, 0x2, P1 ;  /* 0x0000000b15177211 */ /* 0x000fe400008f1406 */
[----:B------:R-:W-:-:S03]  /*0b40*/  LEA.HI.X R21, R18, R15, R19, 0x2, P2 ;  /* 0x0000000f12157211 */ /* 0x000fc600010f1413 */
[----:B------:R-:W2:Y:S04]  /*0b50*/  LDG.E R6, desc[UR6][R22.64] ;  /* 0x0000000616067981 */ /* 0x000ea8000c1e1900 */
[----:B------:R0:W2:Y:S01]  /*0b60*/  LDG.E R20, desc[UR6][R20.64] ;  /* 0x0000000614147981 */ /* 0x0000a2000c1e1900 */
[----:B------:R-:W-:-:S04]  /*0b70*/  VIADD R25, R2, 0x1 ;  /* 0x0000000102197836 */ /* 0x000fc80000000000 */
[----:B------:R-:W-:Y:S01]  /*0b80*/  IMAD R19, R13, R25, RZ ;  /* 0x000000190d137224 */ /* 0x000fe200078e02ff */
[----:B------:R-:W-:Y:S01]  /*0b90*/  SHF.R.S32.HI R24, RZ, 0x1f, R25 ;  /* 0x0000001fff187819 */ /* 0x000fe20000011419 */
[----:B0-----:R-:W-:-:S04]  /*0ba0*/  VIADD R21, R2, 0x2 ;  /* 0x0000000202157836 */ /* 0x001fc80000000000 */
[C---:B------:R-:W-:Y:S02]  /*0bb0*/  IMAD R27, R12.reuse, R24, R19 ;  /* 0x000000180c1b7224 */ /* 0x040fe400078e0213 */
[----:B------:R-:W-:-:S04]  /*0bc0*/  IMAD.WIDE.U32 R18, R12, R25, R8 ;  /* 0x000000190c127225 */ /* 0x000fc800078e0008 */
[----:B------:R-:W-:Y:S01]  /*0bd0*/  IMAD.IADD R19, R19, 0x1, R27 ;  /* 0x0000000113137824 */ /* 0x000fe200078e021b */
[----:B------:R-:W-:-:S04]  /*0be0*/  LEA R26, P1, R18, R14, 0x2 ;  /* 0x0000000e121a7211 */ /* 0x000fc800078210ff */
[----:B------:R-:W-:Y:S02]  /*0bf0*/  LEA.HI.X R27, R18, R15, R19, 0x2, P1 ;  /* 0x0000000f121b7211 */ /* 0x000fe400008f1413 */
[----:B------:R-:W-:-:S03]  /*0c00*/  IADD3 R19, P1, PT, R25, R16, RZ ;  /* 0x0000001019137210 */ /* 0x000fc60007f3e0ff */
[----:B------:R0:W3:Y:S02]  /*0c10*/  LDG.E R26, desc[UR6][R26.64] ;  /* 0x000000061a1a7981 */ /* 0x0000e4000c1e1900 */
[----:B------:R-:W-:Y:S01]  /*0c20*/  IMAD.X R24, R24, 0x1, R3, P1 ;  /* 0x0000000118187824 */ /* 0x000fe200008e0603 */
[----:B------:R-:W-:-:S04]  /*0c30*/  LEA R28, P1, R19, R10, 0x2 ;  /* 0x0000000a131c7211 */ /* 0x000fc800078210ff */
[----:B------:R-:W-:Y:S01]  /*0c40*/  LEA.HI.X R29, R19, R11, R24, 0x2, P1 ;  /* 0x0000000b131d7211 */ /* 0x000fe200008f1418 */
[-C--:B------:R-:W-:Y:S02]  /*0c50*/  IMAD R19, R13, R21.reuse, RZ ;  /* 0x000000150d137224 */ /* 0x080fe400078e02ff */
[----:B--2---:R-:W-:Y:S01]  /*0c60*/  IMAD R6, R6, R20, R7 ;  /* 0x0000001406067224 */ /* 0x004fe200078e0207 */
[----:B------:R-:W-:Y:S01]  /*0c70*/  SHF.R.S32.HI R20, RZ, 0x1f, R21 ;  /* 0x0000001fff147819 */ /* 0x000fe20000011415 */
[----:B------:R1:W3:Y:S04]  /*0c80*/  LDG.E R7, desc[UR6][R28.64] ;  /* 0x000000061c077981 */ /* 0x0002e8000c1e1900 */
[C---:B------:R-:W-:Y:S02]  /*0c90*/  IMAD R23, R12.reuse, R20, R19 ;  /* 0x000000140c177224 */ /* 0x040fe400078e0213 */
[----:B------:R-:W-:-:S04]  /*0ca0*/  IMAD.WIDE.U32 R18, R12, R21, R8 ;  /* 0x000000150c127225 */ /* 0x000fc800078e0008 */
[----:B------:R-:W-:Y:S01]  /*0cb0*/  IMAD.IADD R19, R19, 0x1, R23 ;  /* 0x0000000113137824 */ /* 0x000fe200078e0217 */
[----:B------:R-:W-:-:S04]  /*0cc0*/  LEA R24, P1, R18, R14, 0x2 ;  /* 0x0000000e12187211 */ /* 0x000fc800078210ff */
[----:B------:R-:W-:Y:S02]  /*0cd0*/  LEA.HI.X R25, R18, R15, R19, 0x2, P1 ;  /* 0x0000000f12197211 */ /* 0x000fe400008f1413 */
[----:B------:R-:W-:-:S04]  /*0ce0*/  IADD3 R21, P1, PT, R21, R16, RZ ;  /* 0x0000001015157210 */ /* 0x000fc80007f3e0ff */
[----:B------:R-:W2:Y:S01]  /*0cf0*/  LDG.E R25, desc[UR6][R24.64] ;  /* 0x0000000618197981 */ /* 0x000ea2000c1e1900 */
[----:B------:R-:W-:Y:S01]  /*0d00*/  IMAD.X R20, R20, 0x1, R3, P1 ;  /* 0x0000000114147824 */ /* 0x000fe200008e0603 */
[----:B------:R-:W-:-:S04]  /*0d10*/  LEA R22, P1, R21, R10, 0x2 ;  /* 0x0000000a15167211 */ /* 0x000fc800078210ff */
[----:B------:R-:W-:Y:S01]  /*0d20*/  LEA.HI.X R23, R21, R11, R20, 0x2, P1 ;  /* 0x0000000b15177211 */ /* 0x000fe200008f1414 */
[----:B------:R-:W-:-:S04]  /*0d30*/  VIADD R21, R2, 0x3 ;  /* 0x0000000302157836 */ /* 0x000fc80000000000 */
[-C--:B------:R-:W-:Y:S01]  /*0d40*/  IMAD.WIDE.U32 R18, R12, R21.reuse, R8 ;  /* 0x000000150c127225 */ /* 0x080fe200078e0008 */
[----:B0-----:R-:W-:Y:S01]  /*0d50*/  SHF.R.S32.HI R27, RZ, 0x1f, R21 ;  /* 0x0000001fff1b7819 */ /* 0x001fe20000011415 */
[----:B------:R0:W2:Y:S02]  /*0d60*/  LDG.E R28, desc[UR6][R22.64] ;  /* 0x00000006161c7981 */ /* 0x0000a4000c1e1900 */
[----:B------:R-:W-:Y:S01]  /*0d70*/  IMAD R20, R13, R21, RZ ;  /* 0x000000150d147224 */ /* 0x000fe200078e02ff */
[----:B------:R-:W-:-:S03]  /*0d80*/  IADD3 R21, P1, PT, R21, R16, RZ ;  /* 0x0000001015157210 */ /* 0x000fc60007f3e0ff */
[----:B-1----:R-:W-:Y:S02]  /*0d90*/  IMAD R29, R12, R27, R20 ;  /* 0x0000001b0c1d7224 */ /* 0x002fe400078e0214 */
[----:B------:R-:W-:Y:S01]  /*0da0*/  IMAD.X R27, R27, 0x1, R3, P1 ;  /* 0x000000011b1b7824 */ /* 0x000fe200008e0603 */
[----:B------:R-:W-:Y:S01]  /*0db0*/  LEA R20, P1, R21, R10, 0x2 ;  /* 0x0000000a15147211 */ /* 0x000fe200078210ff */
[----:B------:R-:W-:-:S03]  /*0dc0*/  IMAD.IADD R19, R19, 0x1, R29 ;  /* 0x0000000113137824 */ /* 0x000fc600078e021d */
[----:B------:R-:W-:Y:S02]  /*0dd0*/  LEA.HI.X R21, R21, R11, R27, 0x2, P1 ;  /* 0x0000000b15157211 */ /* 0x000fe400008f141b */
[----:B0-----:R-:W-:-:S04]  /*0de0*/  LEA R22, P1, R18, R14, 0x2 ;  /* 0x0000000e12167211 */ /* 0x001fc800078210ff */
[----:B------:R-:W-:Y:S01]  /*0df0*/  LEA.HI.X R23, R18, R15, R19, 0x2, P1 ;  /* 0x0000000f12177211 */ /* 0x000fe200008f1413 */
[----:B------:R-:W4:Y:S04]  /*0e00*/  LDG.E R21, desc[UR6][R20.64] ;  /* 0x0000000614157981 */ /* 0x000f28000c1e1900 */
[----:B------:R-:W4:Y:S01]  /*0e10*/  LDG.E R22, desc[UR6][R22.64] ;  /* 0x0000000616167981 */ /* 0x000f22000c1e1900 */
[----:B------:R-:W-:Y:S02]  /*0e20*/  VIADD R2, R2, 0x4 ;  /* 0x0000000402027836 */ /* 0x000fe40000000000 */
[----:B---3--:R-:W-:-:S04]  /*0e30*/  IMAD R6, R7, R26, R6 ;  /* 0x0000001a07067224 */ /* 0x008fc800078e0206 */
[----:B--2---:R-:W-:-:S04]  /*0e40*/  IMAD R6, R28, R25, R6 ;  /* 0x000000191c067224 */ /* 0x004fc800078e0206 */
[----:B----4-:R-:W-:-:S07]  /*0e50*/  IMAD R7, R21, R22, R6 ;  /* 0x0000001615077224 */ /* 0x010fce00078e0206 */
.L_x_3:
[----:B------:R-:W-:Y:S05]  /*0e60*/  @!P0 BRA `(.L_x_0) ;  /* 0x0000000000d48947 */ /* 0x000fea0003800000 */
[----:B------:R-:W-:Y:S02]  /*0e70*/  ISETP.NE.U32.AND P1, PT, R5, 0x1, PT ;  /* 0x000000010500780c */ /* 0x000fe40003f25070 */
[----:B------:R-:W-:Y:S02]  /*0e80*/  LOP3.LUT R4, R4, 0x1, RZ, 0xc0, !PT ;  /* 0x0000000104047812 */ /* 0x000fe400078ec0ff */
[----:B------:R-:W-:Y:S02]  /*0e90*/  ISETP.NE.AND.EX P1, PT, RZ, RZ, PT, P1 ;  /* 0x000000ffff00720c */ /* 0x000fe40003f25310 */
[----:B------:R-:W-:-:S04]  /*0ea0*/  ISETP.NE.U32.AND P0, PT, R4, 0x1, PT ;  /* 0x000000010400780c */ /* 0x000fc80003f05070 */
[----:B------:R-:W-:-:S07]  /*0eb0*/  ISETP.NE.U32.AND.EX P0, PT, RZ, RZ, PT, P0 ;  /* 0x000000ffff00720c */ /* 0x000fce0003f05100 */
[----:B------:R-:W-:Y:S06]  /*0ec0*/  @!P1 BRA `(.L_x_4) ;  /* 0x0000000000789947 */ /* 0x000fec0003800000 */
[----:B------:R-:W-:Y:S01]  /*0ed0*/  SHF.R.S32.HI R6, RZ, 0x1f, R2 ;  /* 0x0000001fff067819 */ /* 0x000fe20000011402 */
[----:B-----5:R-:W-:Y:S01]  /*0ee0*/  IMAD R5, R13, R2, RZ ;  /* 0x000000020d057224 */ /* 0x020fe200078e02ff */
[----:B------:R-:W-:Y:S01]  /*0ef0*/  IADD3 R21, P1, PT, R2, R16, RZ ;  /* 0x0000001002157210 */ /* 0x000fe20007f3e0ff */
[----:B0-----:R-:W-:-:S04]  /*0f00*/  IMAD.WIDE.U32 R18, R12, R2, R8 ;  /* 0x000000020c127225 */ /* 0x001fc800078e0008 */
[----:B------:R-:W-:Y:S01]  /*0f10*/  IMAD R5, R12, R6, R5 ;  /* 0x000000060c057224 */ /* 0x000fe200078e0205 */
[----:B------:R-:W-:Y:S01]  /*0f20*/  LEA R4, P2, R18, R14, 0x2 ;  /* 0x0000000e12047211 */ /* 0x000fe200078410ff */
[----:B------:R-:W-:Y:S02]  /*0f30*/  VIADD R23, R2, 0x1 ;  /* 0x0000000102177836 */ /* 0x000fe40000000000 */
[----:B------:R-:W-:Y:S02]  /*0f40*/  IMAD.IADD R5, R19, 0x1, R5 ;  /* 0x0000000113057824 */ /* 0x000fe400078e0205 */
[----:B------:R-:W-:Y:S01]  /*0f50*/  IMAD R25, R13, R23, RZ ;  /* 0x000000170d197224 */ /* 0x000fe200078e02ff */
[----:B------:R-:W-:Y:S01]  /*0f60*/  SHF.R.S32.HI R22, RZ, 0x1f, R23 ;  /* 0x0000001fff167819 */ /* 0x000fe20000011417 */
[----:B------:R-:W-:Y:S01]  /*0f70*/  IMAD.X R6, R6, 0x1, R3, P1 ;  /* 0x0000000106067824 */ /* 0x000fe200008e0603 */
[----:B------:R-:W-:Y:S01]  /*0f80*/  LEA.HI.X R5, R18, R15, R5, 0x2, P2 ;  /* 0x0000000f12057211 */ /* 0x000fe200010f1405 */
[----:B------:R-:W-:Y:S01]  /*0f90*/  IMAD.WIDE.U32 R18, R12, R23, R8 ;  /* 0x000000170c127225 */ /* 0x000fe200078e0008 */
[----:B------:R-:W-:-:S02]  /*0fa0*/  LEA R20, P1, R21, R10, 0x2 ;  /* 0x0000000a15147211 */ /* 0x000fc400078210ff */
[----:B------:R-:W-:Y:S01]  /*0fb0*/  IADD3 R23, P2, PT, R23, R16, RZ ;  /* 0x0000001017177210 */ /* 0x000fe20007f5e0ff */
[----:B------:R-:W-:Y:S01]  /*0fc0*/  IMAD R25, R12, R22, R25 ;  /* 0x000000160c197224 */ /* 0x000fe200078e0219 */
[-C--:B------:R-:W-:Y:S01]  /*0fd0*/  LEA.HI.X R21, R21, R11.reuse, R6, 0x2, P1 ;  /* 0x0000000b15157211 */ /* 0x080fe200008f1406 */
[----:B------:R-:W2:Y:S02]  /*0fe0*/  LDG.E R4, desc[UR6][R4.64] ;  /* 0x0000000604047981 */ /* 0x000ea4000c1e1900 */
[----:B------:R-:W-:Y:S01]  /*0ff0*/  IMAD.X R6, R22, 0x1, R3, P2 ;  /* 0x0000000116067824 */ /* 0x000fe200010e0603 */
[----:B------:R-:W-:Y:S01]  /*1000*/  LEA R22, P1, R23, R10, 0x2 ;  /* 0x0000000a17167211 */ /* 0x000fe200078210ff */
[----:B------:R-:W-:Y:S01]  /*1010*/  IMAD.IADD R25, R19, 0x1, R25 ;  /* 0x0000000113197824 */ /* 0x000fe200078e0219 */
[----:B------:R-:W-:Y:S01]  /*1020*/  LEA R24, P2, R18, R14, 0x2 ;  /* 0x0000000e12187211 */ /* 0x000fe200078410ff */
[----:B------:R-:W2:Y:S01]  /*1030*/  LDG.E R20, desc[UR6][R20.64] ;  /* 0x0000000614147981 */ /* 0x000ea2000c1e1900 */
[----:B------:R-:W-:-:S02]  /*1040*/  LEA.HI.X R23, R23, R11, R6, 0x2, P1 ;  /* 0x0000000b17177211 */ /* 0x000fc400008f1406 */
[----:B------:R-:W-:-:S03]  /*1050*/  LEA.HI.X R25, R18, R15, R25, 0x2, P2 ;  /* 0x0000000f12197211 */ /* 0x000fc600010f1419 */
[----:B------:R-:W3:Y:S04]  /*1060*/  LDG.E R22, desc[UR6][R22.64] ;  /* 0x0000000616167981 */ /* 0x000ee8000c1e1900 */
[----:B------:R-:W3:Y:S01]  /*1070*/  LDG.E R24, desc[UR6][R24.64] ;  /* 0x0000000618187981 */ /* 0x000ee2000c1e1900 */
[----:B------:R-:W-:Y:S02]  /*1080*/  VIADD R2, R2, 0x2 ;  /* 0x0000000202027836 */ /* 0x000fe40000000000 */
[----:B--2---:R-:W-:-:S04]  /*1090*/  IMAD R7, R20, R4, R7 ;  /* 0x0000000414077224 */ /* 0x004fc800078e0207 */
[----:B---3--:R-:W-:-:S07]  /*10a0*/  IMAD R7, R22, R24, R7 ;  /* 0x0000001816077224 */ /* 0x008fce00078e0207 */
.L_x_4:
[----:B------:R-:W-:Y:S05]  /*10b0*/  @P0 BRA `(.L_x_0) ;  /* 0x0000000000400947 */ /* 0x000fea0003800000 */
[----:B------:R-:W-:Y:S01]  /*10c0*/  SHF.R.S32.HI R6, RZ, 0x1f, R2 ;  /* 0x0000001fff067819 */ /* 0x000fe20000011402 */
[----:B-----5:R-:W-:Y:S01]  /*10d0*/  IMAD R13, R13, R2, RZ ;  /* 0x000000020d0d7224 */ /* 0x020fe200078e02ff */
[----:B------:R-:W-:Y:S01]  /*10e0*/  IADD3 R17, P0, PT, R2, R16, RZ ;  /* 0x0000001002117210 */ /* 0x000fe20007f1e0ff */
[----:B------:R-:W-:Y:S02]  /*10f0*/  IMAD.MOV.U32 R4, RZ, RZ, R8 ;  /* 0x000000ffff047224 */ /* 0x000fe400078e0008 */
[----:B------:R-:W-:Y:S02]  /*1100*/  IMAD.MOV.U32 R5, RZ, RZ, R9 ;  /* 0x000000ffff057224 */ /* 0x000fe400078e0009 */
        /* <DEDUP_REMOVED lines=9> */
[----:B------:R-:W2:Y:S02]  /*11a0*/  LDG.E R10, desc[UR6][R10.64] ;  /* 0x000000060a0a7981 */ /* 0x000ea4000c1e1900 */
[----:B--2---:R-:W-:-:S07]  /*11b0*/  IMAD R7, R2, R10, R7 ;  /* 0x0000000a02077224 */ /* 0x004fce00078e0207 */
.L_x_0:
[----:B-----5:R-:W1:Y:S02]  /*11c0*/  LDC.64 R10, c[0x0][0x390] ;  /* 0x0000e400ff0a7b82 */ /* 0x020e640000000a00 */
[----:B-1----:R-:W2:Y:S04]  /*11d0*/  LDG.E.64 R2, desc[UR6][R10.64+0x8] ;  /* 0x000008060a027981 */ /* 0x002ea8000c1e1b00 */
[----:B------:R-:W3:Y:S01]  /*11e0*/  LDG.E.64 R4, desc[UR6][R10.64+0x20] ;  /* 0x000020060a047981 */ /* 0x000ee2000c1e1b00 */
[----:B------:R-:W-:-:S03]  /*11f0*/  SHF.R.S32.HI R9, RZ, 0x1f, R8 ;  /* 0x0000001fff097819 */ /* 0x000fc60000011408 */
[----:B--2---:R-:W-:-:S04]  /*1200*/  IMAD.WIDE.U32 R8, R0, R2, R8 ;  /* 0x0000000200087225 */ /* 0x004fc800078e0008 */
[----:B------:R-:W-:Y:S01]  /*1210*/  IMAD R3, R3, R0, RZ ;  /* 0x0000000003037224 */ /* 0x000fe200078e02ff */
[----:B---3--:R-:W-:-:S03]  /*1220*/  LEA R2, P0, R8, R4, 0x2 ;  /* 0x0000000408027211 */ /* 0x008fc600078010ff */
[----:B------:R-:W-:-:S05]  /*1230*/  IMAD.IADD R3, R9, 0x1, R3 ;  /* 0x0000000109037824 */ /* 0x000fca00078e0203 */
[----:B------:R-:W-:-:S05]  /*1240*/  LEA.HI.X R3, R8, R5, R3, 0x2, P0 ;  /* 0x0000000508037211 */ /* 0x000fca00000f1403 */
[----:B------:R-:W-:Y:S01]  /*1250*/  STG.E desc[UR6][R2.64], R7 ;  /* 0x0000000702007986 */ /* 0x000fe2000c101906 */
[----:B------:R-:W-:Y:S05]  /*1260*/  EXIT ;  /* 0x000000000000794d */ /* 0x000fea0003800000 */
.L_x_5:
[----:B------:R-:W-:-:S00]  /*1270*/  BRA `(.L_x_5) ;  /* 0xfffffffc00fc7947 */ /* 0x000fc0000383ffff */
[----:B------:R-:W-:-:S00]  /*1280*/  NOP ;  /* 0x0000000000007918 */ /* 0x000fc00000000000 */
[----:B------:R-:W-:-:S00]  /*1290*/  NOP ;  /* 0x0000000000007918 */ /* 0x000fc00000000000 */
[----:B------:R-:W-:-:S00]  /*12a0*/  NOP ;  /* 0x0000000000007918 */ /* 0x000fc00000000000 */
[----:B------:R-:W-:-:S00]  /*12b0*/  NOP ;  /* 0x0000000000007918 */ /* 0x000fc00000000000 */
[----:B------:R-:W-:-:S00]  /*12c0*/  NOP ;  /* 0x0000000000007918 */ /* 0x000fc00000000000 */
[----:B------:R-:W-:-:S00]  /*12d0*/  NOP ;  /* 0x0000000000007918 */ /* 0x000fc00000000000 */
[----:B------:R-:W-:-:S00]  /*12e0*/  NOP ;  /* 0x0000000000007918 */ /* 0x000fc00000000000 */
[----:B------:R-:W-:-:S00]  /*12f0*/  NOP ;  /* 0x0000000000007918 */ /* 0x000fc00000000000 */
.L_x_6:


//--------------------- .nv.shared.reserved.0     --------------------------
	.section	.nv.shared.reserved.0,"aw",@nobits
	.weak		__nv_reservedSMEM_offset_0_alias
	.size		__nv_reservedSMEM_offset_0_alias, 0, 64
	.other		__nv_reservedSMEM_offset_0_alias,@"STO_CUDA_RESERVED_SHARED STV_DEFAULT"
__nv_reservedSMEM_offset_0_alias:
	.zero		0
	.zero		64


//--------------------- .nv.constant0._Z7mat_mulP6MatrixS0_S0_ --------------------------
	.section	.nv.constant0._Z7mat_mulP6MatrixS0_S0_,"a",@progbits
	.sectionflags	@""
	.align	4
.nv.constant0._Z7mat_mulP6MatrixS0_S0_:
	.zero		920


//--------------------- SYMBOLS --------------------------

	.type		.nv.reservedSmem.offset0,@object
	.size		.nv.reservedSmem.offset0,0x4
